//
// Generated by NVIDIA NVVM Compiler
//
// Compiler Build ID: CL-36424714
// Cuda compilation tools, release 13.0, V13.0.88
// Based on NVVM 20.0.0
//

.version 9.0
.target sm_100
.address_size 64

	// .globl	_Z11forwardPassPfS_S_i

.visible .entry _Z11forwardPassPfS_S_i(
	.param .u64 .ptr .align 1 _Z11forwardPassPfS_S_i_param_0,
	.param .u64 .ptr .align 1 _Z11forwardPassPfS_S_i_param_1,
	.param .u64 .ptr .align 1 _Z11forwardPassPfS_S_i_param_2,
	.param .u32 _Z11forwardPassPfS_S_i_param_3
)
{
	.reg .pred 	%p<10>;
	.reg .b32 	%r<29>;
	.reg .b32 	%f<125>;
	.reg .b64 	%rd<32>;
	.reg .b64 	%fd<4>;

	ld.param.u64 	%rd16, [_Z11forwardPassPfS_S_i_param_0];
	ld.param.u64 	%rd17, [_Z11forwardPassPfS_S_i_param_1];
	ld.param.u64 	%rd15, [_Z11forwardPassPfS_S_i_param_2];
	ld.param.u32 	%r16, [_Z11forwardPassPfS_S_i_param_3];
	cvta.to.global.u64 	%rd1, %rd17;
	cvta.to.global.u64 	%rd2, %rd16;
	setp.lt.s32 	%p1, %r16, 1;
	mov.f32 	%f124, 0f00000000;
	@%p1 bra 	$L__BB0_13;
	and.b32  	%r1, %r16, 15;
	setp.lt.u32 	%p2, %r16, 16;
	mov.f32 	%f124, 0f00000000;
	mov.b32 	%r26, 0;
	@%p2 bra 	$L__BB0_4;
	and.b32  	%r26, %r16, 2147483632;
	neg.s32 	%r24, %r26;
	add.s64 	%rd29, %rd2, 32;
	add.s64 	%rd28, %rd1, 32;
	mov.f32 	%f124, 0f00000000;
$L__BB0_3:
	.pragma "nounroll";
	ld.global.f32 	%f18, [%rd29+-32];
	ld.global.f32 	%f19, [%rd28+-32];
	fma.rn.f32 	%f20, %f18, %f19, %f124;
	ld.global.f32 	%f21, [%rd29+-28];
	ld.global.f32 	%f22, [%rd28+-28];
	fma.rn.f32 	%f23, %f21, %f22, %f20;
	ld.global.f32 	%f24, [%rd29+-24];
	ld.global.f32 	%f25, [%rd28+-24];
	fma.rn.f32 	%f26, %f24, %f25, %f23;
	ld.global.f32 	%f27, [%rd29+-20];
	ld.global.f32 	%f28, [%rd28+-20];
	fma.rn.f32 	%f29, %f27, %f28, %f26;
	ld.global.f32 	%f30, [%rd29+-16];
	ld.global.f32 	%f31, [%rd28+-16];
	fma.rn.f32 	%f32, %f30, %f31, %f29;
	ld.global.f32 	%f33, [%rd29+-12];
	ld.global.f32 	%f34, [%rd28+-12];
	fma.rn.f32 	%f35, %f33, %f34, %f32;
	ld.global.f32 	%f36, [%rd29+-8];
	ld.global.f32 	%f37, [%rd28+-8];
	fma.rn.f32 	%f38, %f36, %f37, %f35;
	ld.global.f32 	%f39, [%rd29+-4];
	ld.global.f32 	%f40, [%rd28+-4];
	fma.rn.f32 	%f41, %f39, %f40, %f38;
	ld.global.f32 	%f42, [%rd29];
	ld.global.f32 	%f43, [%rd28];
	fma.rn.f32 	%f44, %f42, %f43, %f41;
	ld.global.f32 	%f45, [%rd29+4];
	ld.global.f32 	%f46, [%rd28+4];
	fma.rn.f32 	%f47, %f45, %f46, %f44;
	ld.global.f32 	%f48, [%rd29+8];
	ld.global.f32 	%f49, [%rd28+8];
	fma.rn.f32 	%f50, %f48, %f49, %f47;
	ld.global.f32 	%f51, [%rd29+12];
	ld.global.f32 	%f52, [%rd28+12];
	fma.rn.f32 	%f53, %f51, %f52, %f50;
	ld.global.f32 	%f54, [%rd29+16];
	ld.global.f32 	%f55, [%rd28+16];
	fma.rn.f32 	%f56, %f54, %f55, %f53;
	ld.global.f32 	%f57, [%rd29+20];
	ld.global.f32 	%f58, [%rd28+20];
	fma.rn.f32 	%f59, %f57, %f58, %f56;
	ld.global.f32 	%f60, [%rd29+24];
	ld.global.f32 	%f61, [%rd28+24];
	fma.rn.f32 	%f62, %f60, %f61, %f59;
	ld.global.f32 	%f63, [%rd29+28];
	ld.global.f32 	%f64, [%rd28+28];
	fma.rn.f32 	%f124, %f63, %f64, %f62;
	add.s32 	%r24, %r24, 16;
	add.s64 	%rd29, %rd29, 64;
	add.s64 	%rd28, %rd28, 64;
	setp.ne.s32 	%p3, %r24, 0;
	@%p3 bra 	$L__BB0_3;
$L__BB0_4:
	setp.eq.s32 	%p4, %r1, 0;
	@%p4 bra 	$L__BB0_13;
	and.b32  	%r7, %r16, 7;
	setp.lt.u32 	%p5, %r1, 8;
	@%p5 bra 	$L__BB0_7;
	mul.wide.u32 	%rd18, %r26, 4;
	add.s64 	%rd19, %rd2, %rd18;
	ld.global.f32 	%f66, [%rd19];
	add.s64 	%rd20, %rd1, %rd18;
	ld.global.f32 	%f67, [%rd20];
	fma.rn.f32 	%f68, %f66, %f67, %f124;
	ld.global.f32 	%f69, [%rd19+4];
	ld.global.f32 	%f70, [%rd20+4];
	fma.rn.f32 	%f71, %f69, %f70, %f68;
	ld.global.f32 	%f72, [%rd19+8];
	ld.global.f32 	%f73, [%rd20+8];
	fma.rn.f32 	%f74, %f72, %f73, %f71;
	ld.global.f32 	%f75, [%rd19+12];
	ld.global.f32 	%f76, [%rd20+12];
	fma.rn.f32 	%f77, %f75, %f76, %f74;
	ld.global.f32 	%f78, [%rd19+16];
	ld.global.f32 	%f79, [%rd20+16];
	fma.rn.f32 	%f80, %f78, %f79, %f77;
	ld.global.f32 	%f81, [%rd19+20];
	ld.global.f32 	%f82, [%rd20+20];
	fma.rn.f32 	%f83, %f81, %f82, %f80;
	ld.global.f32 	%f84, [%rd19+24];
	ld.global.f32 	%f85, [%rd20+24];
	fma.rn.f32 	%f86, %f84, %f85, %f83;
	ld.global.f32 	%f87, [%rd19+28];
	ld.global.f32 	%f88, [%rd20+28];
	fma.rn.f32 	%f124, %f87, %f88, %f86;
	add.s32 	%r26, %r26, 8;
$L__BB0_7:
	setp.eq.s32 	%p6, %r7, 0;
	@%p6 bra 	$L__BB0_13;
	and.b32  	%r10, %r16, 3;
	setp.lt.u32 	%p7, %r7, 4;
	@%p7 bra 	$L__BB0_10;
	mul.wide.u32 	%rd21, %r26, 4;
	add.s64 	%rd22, %rd2, %rd21;
	ld.global.f32 	%f90, [%rd22];
	add.s64 	%rd23, %rd1, %rd21;
	ld.global.f32 	%f91, [%rd23];
	fma.rn.f32 	%f92, %f90, %f91, %f124;
	ld.global.f32 	%f93, [%rd22+4];
	ld.global.f32 	%f94, [%rd23+4];
	fma.rn.f32 	%f95, %f93, %f94, %f92;
	ld.global.f32 	%f96, [%rd22+8];
	ld.global.f32 	%f97, [%rd23+8];
	fma.rn.f32 	%f98, %f96, %f97, %f95;
	ld.global.f32 	%f99, [%rd22+12];
	ld.global.f32 	%f100, [%rd23+12];
	fma.rn.f32 	%f124, %f99, %f100, %f98;
	add.s32 	%r26, %r26, 4;
$L__BB0_10:
	setp.eq.s32 	%p8, %r10, 0;
	@%p8 bra 	$L__BB0_13;
	mul.wide.u32 	%rd24, %r26, 4;
	add.s64 	%rd31, %rd1, %rd24;
	add.s64 	%rd30, %rd2, %rd24;
	neg.s32 	%r28, %r10;
$L__BB0_12:
	.pragma "nounroll";
	ld.global.f32 	%f101, [%rd30];
	ld.global.f32 	%f102, [%rd31];
	fma.rn.f32 	%f124, %f101, %f102, %f124;
	add.s64 	%rd31, %rd31, 4;
	add.s64 	%rd30, %rd30, 4;
	add.s32 	%r28, %r28, 1;
	setp.ne.s32 	%p9, %r28, 0;
	@%p9 bra 	$L__BB0_12;
$L__BB0_13:
	cvta.to.global.u64 	%rd25, %rd15;
	fma.rn.f32 	%f103, %f124, 0fBBBB989D, 0f3F000000;
	cvt.sat.f32.f32 	%f104, %f103;
	mov.f32 	%f105, 0f4B400001;
	mov.f32 	%f106, 0f437C0000;
	fma.rm.f32 	%f107, %f104, %f106, %f105;
	add.f32 	%f108, %f107, 0fCB40007F;
	neg.f32 	%f109, %f108;
	fma.rn.f32 	%f110, %f124, 0fBFB8AA3B, %f109;
	fma.rn.f32 	%f111, %f124, 0fB2A57060, %f110;
	mov.b32 	%r18, %f107;
	shl.b32 	%r19, %r18, 23;
	mov.b32 	%f112, %r19;
	ex2.approx.ftz.f32 	%f113, %f111;
	mul.f32 	%f114, %f113, %f112;
	cvt.f64.f32 	%fd1, %f114;
	add.f64 	%fd2, %fd1, 0d3FF0000000000000;
	rcp.rn.f64 	%fd3, %fd2;
	cvt.rn.f32.f64 	%f115, %fd3;
	mov.u32 	%r20, %tid.x;
	mov.u32 	%r21, %ntid.x;
	mov.u32 	%r22, %ctaid.x;
	mad.lo.s32 	%r23, %r22, %r21, %r20;
	mul.wide.s32 	%rd26, %r23, 4;
	add.s64 	%rd27, %rd25, %rd26;
	st.global.f32 	[%rd27], %f115;
	ret;

}


// ===== COMPILED SASS (sm_100) =====

	.target	sm_100

	.elftype	@"ET_EXEC"


//--------------------- .note.nv.tkinfo           --------------------------
	.section	.note.nv.tkinfo,"",@"SHT_NOTE"
	.sectionflags	@"SHF_NOTE_NV_TKINFO"
	.tkinfo
        /*0018*/ 	.word	0x00000002
        /*0030*/ 	.string	""
        /*0030*/ 	.string	"ptxas"
        /*0030*/ 	.string	"Cuda compilation tools, release 13.0, V13.0.88"
        /*0030*/ 	.string	"Build cuda_13.0.r13.0/compiler.36424714_0"
        /*0030*/ 	.string	"-arch sm_100 -m 64 "



//--------------------- .note.nv.cuinfo           --------------------------
	.section	.note.nv.cuinfo,"",@"SHT_NOTE"
	.sectionflags	@"SHF_NOTE_NV_CUINFO"
        /*0018*/ 	.short	0x0002
        /*001a*/ 	.short	0x0064
        /*001c*/ 	.short	0x0082
	.zero		2


//--------------------- .nv.info                  --------------------------
	.section	.nv.info,"",@"SHT_CUDA_INFO"
	.align	4


	//----- nvinfo : EIATTR_REGCOUNT
	.align		4
        /*0000*/ 	.byte	0x04, 0x2f
        /*0002*/ 	.short	(.L_1 - .L_0)
	.align		4
.L_0:
        /*0004*/ 	.word	index@(_Z11forwardPassPfS_S_i)
        /*0008*/ 	.word	0x0000001e


	//----- nvinfo : EIATTR_FRAME_SIZE
	.align		4
.L_1:
        /*000c*/ 	.byte	0x04, 0x11
        /*000e*/ 	.short	(.L_3 - .L_2)
	.align		4
.L_2:
        /*0010*/ 	.word	index@($__internal_0_$__cuda_sm20_dblrcp_rn_slowpath_v3)
        /*0014*/ 	.word	0x00000000


	//----- nvinfo : EIATTR_FRAME_SIZE
	.align		4
.L_3:
        /*0018*/ 	.byte	0x04, 0x11
        /*001a*/ 	.short	(.L_5 - .L_4)
	.align		4
.L_4:
        /*001c*/ 	.word	index@(_Z11forwardPassPfS_S_i)
        /*0020*/ 	.word	0x00000000


	//----- nvinfo : EIATTR_MIN_STACK_SIZE
	.align		4
.L_5:
        /*0024*/ 	.byte	0x04, 0x12
        /*0026*/ 	.short	(.L_7 - .L_6)
	.align		4
.L_6:
        /*0028*/ 	.word	index@(_Z11forwardPassPfS_S_i)
        /*002c*/ 	.word	0x00000000
.L_7:


//--------------------- .nv.compat                --------------------------
	.section	.nv.compat,"",@"SHT_CUDA_COMPAT_INFO"
	.align	4
        /*0000*/ 	.byte	0x02, 0x09, 0x00, 0x00, 0x02, 0x02, 0x01, 0x00, 0x02, 0x05, 0x05, 0x00, 0x03, 0x07, 0x01, 0x01
        /*0010*/ 	.byte	0x02, 0x03, 0x00, 0x00, 0x02, 0x06, 0x01, 0x00, 0x04, 0x0b, 0x08, 0x00, 0x01, 0x00, 0x00, 0x00
        /*0020*/ 	.byte	0x00, 0x00, 0x00, 0x00


//--------------------- .nv.info._Z11forwardPassPfS_S_i --------------------------
	.section	.nv.info._Z11forwardPassPfS_S_i,"",@"SHT_CUDA_INFO"
	.sectionflags	@""
	.align	4


	//----- nvinfo : EIATTR_CUDA_API_VERSION
	.align		4
        /*0000*/ 	.byte	0x04, 0x37
        /*0002*/ 	.short	(.L_9 - .L_8)
.L_8:
        /*0004*/ 	.word	0x00000082


	//----- nvinfo : EIATTR_KPARAM_INFO
	.align		4
.L_9:
        /*0008*/ 	.byte	0x04, 0x17
        /*000a*/ 	.short	(.L_11 - .L_10)
.L_10:
        /*000c*/ 	.word	0x00000000
        /*0010*/ 	.short	0x0003
        /*0012*/ 	.short	0x0018
        /*0014*/ 	.byte	0x00, 0xf0, 0x11, 0x00


	//----- nvinfo : EIATTR_KPARAM_INFO
	.align		4
.L_11:
        /*0018*/ 	.byte	0x04, 0x17
        /*001a*/ 	.short	(.L_13 - .L_12)
.L_12:
        /*001c*/ 	.word	0x00000000
        /*0020*/ 	.short	0x0002
        /*0022*/ 	.short	0x0010
        /*0024*/ 	.byte	0x00, 0xf5, 0x21, 0x00


	//----- nvinfo : EIATTR_KPARAM_INFO
	.align		4
.L_13:
        /*0028*/ 	.byte	0x04, 0x17
        /*002a*/ 	.short	(.L_15 - .L_14)
.L_14:
        /*002c*/ 	.word	0x00000000
        /*0030*/ 	.short	0x0001
        /*0032*/ 	.short	0x0008
        /*0034*/ 	.byte	0x00, 0xf5, 0x21, 0x00


	//----- nvinfo : EIATTR_KPARAM_INFO
	.align		4
.L_15:
        /*0038*/ 	.byte	0x04, 0x17
        /*003a*/ 	.short	(.L_17 - .L_16)
.L_16:
        /*003c*/ 	.word	0x00000000
        /*0040*/ 	.short	0x0000
        /*0042*/ 	.short	0x0000
        /*0044*/ 	.byte	0x00, 0xf5, 0x21, 0x00


	//----- nvinfo : EIATTR_SPARSE_MMA_MASK
	.align		4
.L_17:
        /*0048*/ 	.byte	0x03, 0x50
        /*004a*/ 	.short	0x0000


	//----- nvinfo : EIATTR_MAXREG_COUNT
	.align		4
        /*004c*/ 	.byte	0x03, 0x1b
        /*004e*/ 	.short	0x00ff


	//----- nvinfo : EIATTR_MERCURY_ISA_VERSION
	.align		4
        /*0050*/ 	.byte	0x03, 0x5f
        /*0052*/ 	.short	0x0101


	//----- nvinfo : EIATTR_VRC_CTA_INIT_COUNT
	.align		4
        /*0054*/ 	.byte	0x02, 0x4a
	.zero		1
	.zero		1


	//----- nvinfo : EIATTR_EXIT_INSTR_OFFSETS
	.align		4
        /*0058*/ 	.byte	0x04, 0x1c
        /*005a*/ 	.short	(.L_19 - .L_18)


	//   ....[0]....
.L_18:
        /*005c*/ 	.word	0x00000c00


	//----- nvinfo : EIATTR_CRS_STACK_SIZE
	.align		4
.L_19:
        /*0060*/ 	.byte	0x04, 0x1e
        /*0062*/ 	.short	(.L_21 - .L_20)
.L_20:
        /*0064*/ 	.word	0x00000000


	//----- nvinfo : EIATTR_CBANK_PARAM_SIZE
	.align		4
.L_21:
        /*0068*/ 	.byte	0x03, 0x19
        /*006a*/ 	.short	0x001c


	//----- nvinfo : EIATTR_PARAM_CBANK
	.align		4
        /*006c*/ 	.byte	0x04, 0x0a
        /*006e*/ 	.short	(.L_23 - .L_22)
	.align		4
.L_22:
        /*0070*/ 	.word	index@(.nv.constant0._Z11forwardPassPfS_S_i)
        /*0074*/ 	.short	0x0380
        /*0076*/ 	.short	0x001c


	//----- nvinfo : EIATTR_SW_WAR
	.align		4
.L_23:
        /*0078*/ 	.byte	0x04, 0x36
        /*007a*/ 	.short	(.L_25 - .L_24)
.L_24:
        /*007c*/ 	.word	0x00000008
.L_25:


//--------------------- .nv.callgraph             --------------------------
	.section	.nv.callgraph,"",@"SHT_CUDA_CALLGRAPH"
	.align	4
	.sectionentsize	8
	.align		4
        /*0000*/ 	.word	0x00000000
	.align		4
        /*0004*/ 	.word	0xffffffff
	.align		4
        /*0008*/ 	.word	0x00000000
	.align		4
        /*000c*/ 	.word	0xfffffffe
	.align		4
        /*0010*/ 	.word	0x00000000
	.align		4
        /*0014*/ 	.word	0xfffffffd
	.align		4
        /*0018*/ 	.word	0x00000000
	.align		4
        /*001c*/ 	.word	0xfffffffc


//--------------------- .text._Z11forwardPassPfS_S_i --------------------------
	.section	.text._Z11forwardPassPfS_S_i,"ax",@progbits
	.align	128
        .global         _Z11forwardPassPfS_S_i
        .type           _Z11forwardPassPfS_S_i,@function
        .size           _Z11forwardPassPfS_S_i,(.L_x_11 - _Z11forwardPassPfS_S_i)
        .other          _Z11forwardPassPfS_S_i,@"STO_CUDA_ENTRY STV_DEFAULT"
_Z11forwardPassPfS_S_i:
.text._Z11forwardPassPfS_S_i:
[----:B------:R-:W-:Y:S01]  /*0000*/  LDC R1, c[0x0][0x37c] ;  /* 0x0000df00ff017b82 */ /* 0x000fe20000000800 */
[----:B------:R-:W0:Y:S01]  /*0010*/  LDCU UR8, c[0x0][0x398] ;  /* 0x00007300ff0877ac */ /* 0x000e220008000800 */
[----:B------:R-:W-:Y:S01]  /*0020*/  HFMA2 R14, -RZ, RZ, 0, 0 ;  /* 0x00000000ff0e7431 */ /* 0x000fe200000001ff */
[----:B------:R-:W1:Y:S01]  /*0030*/  LDCU.64 UR16, c[0x0][0x358] ;  /* 0x00006b00ff1077ac */ /* 0x000e620008000a00 */
[----:B0-----:R-:W-:-:S09]  /*0040*/  UISETP.GE.AND UP0, UPT, UR8, 0x1, UPT ;  /* 0x000000010800788c */ /* 0x001fd2000bf06270 */
[----:B-1----:R-:W-:Y:S05]  /*0050*/  BRA.U !UP0, `(.L_x_0) ;  /* 0x0000000908647547 */ /* 0x002fea000b800000 */
[----:B------:R-:W-:Y:S01]  /*0060*/  UISETP.GE.U32.AND UP1, UPT, UR8, 0x10, UPT ;  /* 0x000000100800788c */ /* 0x000fe2000bf26070 */
[----:B------:R-:W-:Y:S01]  /*0070*/  MOV R14, RZ ;  /* 0x000000ff000e7202 */ /* 0x000fe20000000f00 */
[----:B------:R-:W-:Y:S01]  /*0080*/  ULOP3.LUT UR9, UR8, 0xf, URZ, 0xc0, !UPT ;  /* 0x0000000f08097892 */ /* 0x000fe2000f8ec0ff */
[----:B------:R-:W-:-:S03]  /*0090*/  MOV R0, RZ ;  /* 0x000000ff00007202 */ /* 0x000fc60000000f00 */
[----:B------:R-:W-:-:S03]  /*00a0*/  UISETP.NE.AND UP0, UPT, UR9, URZ, UPT ;  /* 0x000000ff0900728c */ /* 0x000fc6000bf05270 */
[----:B------:R-:W-:Y:S08]  /*00b0*/  BRA.U !UP1, `(.L_x_1) ;  /* 0x0000000509107547 */ /* 0x000ff0000b800000 */
[----:B------:R-:W0:Y:S01]  /*00c0*/  LDCU.128 UR12, c[0x0][0x380] ;  /* 0x00007000ff0c77ac */ /* 0x000e220008000c00 */
[----:B------:R-:W-:Y:S01]  /*00d0*/  MOV R14, RZ ;  /* 0x000000ff000e7202 */ /* 0x000fe20000000f00 */
[----:B------:R-:W-:-:S04]  /*00e0*/  ULOP3.LUT UR10, UR8, 0x7ffffff0, URZ, 0xc0, !UPT ;  /* 0x7ffffff0080a7892 */ /* 0x000fc8000f8ec0ff */
[----:B------:R-:W-:Y:S02]  /*00f0*/  UIADD3 UR11, UPT, UPT, -UR10, URZ, URZ ;  /* 0x000000ff0a0b7290 */ /* 0x000fe4000fffe1ff */
[----:B------:R-:W-:Y:S01]  /*0100*/  MOV R0, UR10 ;  /* 0x0000000a00007c02 */ /* 0x000fe20008000f00 */
[----:B0-----:R-:W-:Y:S02]  /*0110*/  UIADD3 UR6, UP1, UPT, UR12, 0x20, URZ ;  /* 0x000000200c067890 */ /* 0x001fe4000ff3e0ff */
[----:B------:R-:W-:Y:S02]  /*0120*/  UIADD3 UR4, UP2, UPT, UR14, 0x20, URZ ;  /* 0x000000200e047890 */ /* 0x000fe4000ff5e0ff */
[----:B------:R-:W-:Y:S02]  /*0130*/  UIADD3.X UR7, UPT, UPT, URZ, UR13, URZ, UP1, !UPT ;  /* 0x0000000dff077290 */ /* 0x000fe40008ffe4ff */
[----:B------:R-:W-:Y:S01]  /*0140*/  UIADD3.X UR5, UPT, UPT, URZ, UR15, URZ, UP2, !UPT ;  /* 0x0000000fff057290 */ /* 0x000fe200097fe4ff */
[----:B------:R-:W-:-:S02]  /*0150*/  MOV R2, UR6 ;  /* 0x0000000600027c02 */ /* 0x000fc40008000f00 */
[----:B------:R-:W-:Y:S02]  /*0160*/  MOV R4, UR4 ;  /* 0x0000000400047c02 */ /* 0x000fe40008000f00 */
[----:B------:R-:W-:Y:S02]  /*0170*/  MOV R3, UR7 ;  /* 0x0000000700037c02 */ /* 0x000fe40008000f00 */
[----:B------:R-:W-:-:S07]  /*0180*/  MOV R5, UR5 ;  /* 0x0000000500057c02 */ /* 0x000fce0008000f00 */
.L_x_2:
[----:B------:R-:W2:Y:S04]  /*0190*/  LDG.E R15, desc[UR16][R2.64+-0x20] ;  /* 0xffffe010020f7981 */ /* 0x000ea8000c1e1900 */
[----:B------:R-:W2:Y:S04]  /*01a0*/  LDG.E R16, desc[UR16][R4.64+-0x20] ;  /* 0xffffe01004107981 */ /* 0x000ea8000c1e1900 */
[----:B------:R-:W3:Y:S04]  /*01b0*/  LDG.E R24, desc[UR16][R2.64+-0x1c] ;  /* 0xffffe41002187981 */ /* 0x000ee8000c1e1900 */
[----:B------:R-:W3:Y:S04]  /*01c0*/  LDG.E R25, desc[UR16][R4.64+-0x1c] ;  /* 0xffffe41004197981 */ /* 0x000ee8000c1e1900 */
[----:B------:R-:W4:Y:S04]  /*01d0*/  LDG.E R19, desc[UR16][R2.64+-0x18] ;  /* 0xffffe81002137981 */ /* 0x000f28000c1e1900 */
[----:B------:R-:W4:Y:S04]  /*01e0*/  LDG.E R18, desc[UR16][R4.64+-0x18] ;  /* 0xffffe81004127981 */ /* 0x000f28000c1e1900 */
[----:B------:R-:W5:Y:S04]  /*01f0*/  LDG.E R22, desc[UR16][R2.64+-0x14] ;  /* 0xffffec1002167981 */ /* 0x000f68000c1e1900 */
        /* <DEDUP_REMOVED lines=11> */
[----:B------:R-:W5:Y:S01]  /*02b0*/  LDG.E R17, desc[UR16][R4.64+0x4] ;  /* 0x0000041004117981 */ /* 0x000f62000c1e1900 */
[----:B--2---:R-:W-:-:S03]  /*02c0*/  FFMA R15, R15, R16, R14 ;  /* 0x000000100f0f7223 */ /* 0x004fc6000000000e */
[----:B------:R-:W2:Y:S04]  /*02d0*/  LDG.E R16, desc[UR16][R2.64+0x4] ;  /* 0x0000041002107981 */ /* 0x000ea8000c1e1900 */
[----:B------:R-:W2:Y:S01]  /*02e0*/  LDG.E R14, desc[UR16][R2.64+0x8] ;  /* 0x00000810020e7981 */ /* 0x000ea2000c1e1900 */
[----:B---3--:R-:W-:-:S03]  /*02f0*/  FFMA R24, R24, R25, R15 ;  /* 0x0000001918187223 */ /* 0x008fc6000000000f */
[----:B------:R-:W3:Y:S01]  /*0300*/  LDG.E R15, desc[UR16][R4.64+0x8] ;  /* 0x00000810040f7981 */ /* 0x000ee2000c1e1900 */
[----:B----4-:R-:W-:-:S03]  /*0310*/  FFMA R25, R19, R18, R24 ;  /* 0x0000001213197223 */ /* 0x010fc60000000018 */
[----:B------:R-:W4:Y:S04]  /*0320*/  LDG.E R18, desc[UR16][R2.64+0xc] ;  /* 0x00000c1002127981 */ /* 0x000f28000c1e1900 */
[----:B------:R-:W4:Y:S01]  /*0330*/  LDG.E R19, desc[UR16][R4.64+0xc] ;  /* 0x00000c1004137981 */ /* 0x000f22000c1e1900 */
[----:B-----5:R-:W-:-:S03]  /*0340*/  FFMA R25, R22, R23, R25 ;  /* 0x0000001716197223 */ /* 0x020fc60000000019 */
[----:B------:R-:W5:Y:S04]  /*0350*/  LDG.E R22, desc[UR16][R2.64+0x10] ;  /* 0x0000101002167981 */ /* 0x000f68000c1e1900 */
[----:B------:R-:W5:Y:S01]  /*0360*/  LDG.E R23, desc[UR16][R4.64+0x10] ;  /* 0x0000101004177981 */ /* 0x000f62000c1e1900 */
[----:B------:R-:W-:-:S03]  /*0370*/  FFMA R27, R20, R21, R25 ;  /* 0x00000015141b7223 */ /* 0x000fc60000000019 */
[----:B------:R-:W5:Y:S04]  /*0380*/  LDG.E R24, desc[UR16][R2.64+0x14] ;  /* 0x0000141002187981 */ /* 0x000f68000c1e1900 */
[----:B------:R-:W5:Y:S04]  /*0390*/  LDG.E R25, desc[UR16][R4.64+0x14] ;  /* 0x0000141004197981 */ /* 0x000f68000c1e1900 */
[----:B------:R-:W5:Y:S01]  /*03a0*/  LDG.E R21, desc[UR16][R2.64+0x18] ;  /* 0x0000181002157981 */ /* 0x000f62000c1e1900 */
[----:B------:R-:W-:-:S03]  /*03b0*/  FFMA R26, R12, R13, R27 ;  /* 0x0000000d0c1a7223 */ /* 0x000fc6000000001b */
[----:B------:R-:W5:Y:S04]  /*03c0*/  LDG.E R20, desc[UR16][R4.64+0x18] ;  /* 0x0000181004147981 */ /* 0x000f68000c1e1900 */
[----:B------:R0:W5:Y:S04]  /*03d0*/  LDG.E R12, desc[UR16][R2.64+0x1c] ;  /* 0x00001c10020c7981 */ /* 0x000168000c1e1900 */
[----:B------:R1:W5:Y:S01]  /*03e0*/  LDG.E R13, desc[UR16][R4.64+0x1c] ;  /* 0x00001c10040d7981 */ /* 0x000362000c1e1900 */
[----:B------:R-:W-:-:S04]  /*03f0*/  FFMA R7, R7, R6, R26 ;  /* 0x0000000607077223 */ /* 0x000fc8000000001a */
[----:B------:R-:W-:-:S04]  /*0400*/  FFMA R7, R10, R11, R7 ;  /* 0x0000000b0a077223 */ /* 0x000fc80000000007 */
[----:B------:R-:W-:Y:S01]  /*0410*/  FFMA R7, R8, R9, R7 ;  /* 0x0000000908077223 */ /* 0x000fe20000000007 */
[----:B------:R-:W-:-:S04]  /*0420*/  UIADD3 UR11, UPT, UPT, UR11, 0x10, URZ ;  /* 0x000000100b0b7890 */ /* 0x000fc8000fffe0ff */
[----:B------:R-:W-:Y:S01]  /*0430*/  UISETP.NE.AND UP1, UPT, UR11, URZ, UPT ;  /* 0x000000ff0b00728c */ /* 0x000fe2000bf25270 */
[----:B0-----:R-:W-:Y:S02]  /*0440*/  IADD3 R2, P0, PT, R2, 0x40, RZ ;  /* 0x0000004002027810 */ /* 0x001fe40007f1e0ff */
[----:B-1----:R-:W-:Y:S02]  /*0450*/  IADD3 R4, P1, PT, R4, 0x40, RZ ;  /* 0x0000004004047810 */ /* 0x002fe40007f3e0ff */
[----:B------:R-:W-:Y:S02]  /*0460*/  IADD3.X R3, PT, PT, RZ, R3, RZ, P0, !PT ;  /* 0x00000003ff037210 */ /* 0x000fe400007fe4ff */
[----:B------:R-:W-:Y:S01]  /*0470*/  IADD3.X R5, PT, PT, RZ, R5, RZ, P1, !PT ;  /* 0x00000005ff057210 */ /* 0x000fe20000ffe4ff */
[----:B--2---:R-:W-:-:S04]  /*0480*/  FFMA R7, R16, R17, R7 ;  /* 0x0000001110077223 */ /* 0x004fc80000000007 */
[----:B---3--:R-:W-:-:S04]  /*0490*/  FFMA R7, R14, R15, R7 ;  /* 0x0000000f0e077223 */ /* 0x008fc80000000007 */
[----:B----4-:R-:W-:-:S04]  /*04a0*/  FFMA R7, R18, R19, R7 ;  /* 0x0000001312077223 */ /* 0x010fc80000000007 */
[----:B-----5:R-:W-:-:S04]  /*04b0*/  FFMA R7, R22, R23, R7 ;  /* 0x0000001716077223 */ /* 0x020fc80000000007 */
[----:B------:R-:W-:-:S04]  /*04c0*/  FFMA R24, R24, R25, R7 ;  /* 0x0000001918187223 */ /* 0x000fc80000000007 */
[----:B------:R-:W-:-:S04]  /*04d0*/  FFMA R21, R21, R20, R24 ;  /* 0x0000001415157223 */ /* 0x000fc80000000018 */
[----:B------:R-:W-:Y:S01]  /*04e0*/  FFMA R14, R12, R13, R21 ;  /* 0x0000000d0c0e7223 */ /* 0x000fe20000000015 */
[----:B------:R-:W-:Y:S06]  /*04f0*/  BRA.U UP1, `(.L_x_2) ;  /* 0xfffffffd01247547 */ /* 0x000fec000b83ffff */
.L_x_1:
[----:B------:R-:W-:Y:S05]  /*0500*/  BRA.U !UP0, `(.L_x_0) ;  /* 0x0000000508387547 */ /* 0x000fea000b800000 */
[----:B------:R-:W-:Y:S02]  /*0510*/  UISETP.GE.U32.AND UP0, UPT, UR9, 0x8, UPT ;  /* 0x000000080900788c */ /* 0x000fe4000bf06070 */
[----:B------:R-:W-:-:S04]  /*0520*/  ULOP3.LUT UR5, UR8, 0x7, URZ, 0xc0, !UPT ;  /* 0x0000000708057892 */ /* 0x000fc8000f8ec0ff */
[----:B------:R-:W-:-:S03]  /*0530*/  UISETP.NE.AND UP1, UPT, UR5, URZ, UPT ;  /* 0x000000ff0500728c */ /* 0x000fc6000bf25270 */
[----:B------:R-:W-:Y:S08]  /*0540*/  BRA.U !UP0, `(.L_x_3) ;  /* 0x0000000108747547 */ /* 0x000ff0000b800000 */
[----:B------:R-:W0:Y:S08]  /*0550*/  LDC.64 R2, c[0x0][0x380] ;  /* 0x0000e000ff027b82 */ /* 0x000e300000000a00 */
[----:B------:R-:W1:Y:S01]  /*0560*/  LDC.64 R4, c[0x0][0x388] ;  /* 0x0000e200ff047b82 */ /* 0x000e620000000a00 */
[----:B0-----:R-:W-:-:S05]  /*0570*/  IMAD.WIDE.U32 R2, R0, 0x4, R2 ;  /* 0x0000000400027825 */ /* 0x001fca00078e0002 */
[----:B------:R-:W2:Y:S01]  /*0580*/  LDG.E R7, desc[UR16][R2.64] ;  /* 0x0000001002077981 */ /* 0x000ea2000c1e1900 */
[----:B-1----:R-:W-:-:S03]  /*0590*/  IMAD.WIDE.U32 R4, R0, 0x4, R4 ;  /* 0x0000000400047825 */ /* 0x002fc600078e0004 */
[----:B------:R-:W3:Y:S04]  /*05a0*/  LDG.E R9, desc[UR16][R2.64+0x4] ;  /* 0x0000041002097981 */ /* 0x000ee8000c1e1900 */
[----:B------:R-:W2:Y:S04]  /*05b0*/  LDG.E R6, desc[UR16][R4.64] ;  /* 0x0000001004067981 */ /* 0x000ea8000c1e1900 */
        /* <DEDUP_REMOVED lines=13> */
[----:B------:R-:W-:-:S02]  /*0690*/  VIADD R0, R0, 0x8 ;  /* 0x0000000800007836 */ /* 0x000fc40000000000 */
[----:B--2---:R-:W-:-:S04]  /*06a0*/  FFMA R6, R7, R6, R14 ;  /* 0x0000000607067223 */ /* 0x004fc8000000000e */
[----:B---3--:R-:W-:-:S04]  /*06b0*/  FFMA R6, R9, R8, R6 ;  /* 0x0000000809067223 */ /* 0x008fc80000000006 */
[----:B----4-:R-:W-:-:S04]  /*06c0*/  FFMA R6, R11, R10, R6 ;  /* 0x0000000a0b067223 */ /* 0x010fc80000000006 */
[----:B-----5:R-:W-:-:S04]  /*06d0*/  FFMA R6, R13, R12, R6 ;  /* 0x0000000c0d067223 */ /* 0x020fc80000000006 */
[----:B------:R-:W-:-:S04]  /*06e0*/  FFMA R6, R15, R16, R6 ;  /* 0x000000100f067223 */ /* 0x000fc80000000006 */
[----:B------:R-:W-:-:S04]  /*06f0*/  FFMA R6, R17, R18, R6 ;  /* 0x0000001211067223 */ /* 0x000fc80000000006 */
[----:B------:R-:W-:-:S04]  /*0700*/  FFMA R6, R19, R20, R6 ;  /* 0x0000001413067223 */ /* 0x000fc80000000006 */
[----:B------:R-:W-:-:S07]  /*0710*/  FFMA R14, R21, R22, R6 ;  /* 0x00000016150e7223 */ /* 0x000fce0000000006 */
.L_x_3:
        /* <DEDUP_REMOVED lines=16> */
[----:B------:R-:W5:Y:S01]  /*0820*/  LDG.E R12, desc[UR16][R4.64+0xc] ;  /* 0x00000c10040c7981 */ /* 0x000f62000c1e1900 */
[----:B------:R-:W-:Y:S01]  /*0830*/  IADD3 R0, PT, PT, R0, 0x4, RZ ;  /* 0x0000000400007810 */ /* 0x000fe20007ffe0ff */
[----:B--2---:R-:W-:-:S04]  /*0840*/  FFMA R6, R7, R6, R14 ;  /* 0x0000000607067223 */ /* 0x004fc8000000000e */
[----:B---3--:R-:W-:-:S04]  /*0850*/  FFMA R6, R9, R8, R6 ;  /* 0x0000000809067223 */ /* 0x008fc80000000006 */
[----:B----4-:R-:W-:-:S04]  /*0860*/  FFMA R6, R11, R10, R6 ;  /* 0x0000000a0b067223 */ /* 0x010fc80000000006 */
[----:B-----5:R-:W-:-:S07]  /*0870*/  FFMA R14, R13, R12, R6 ;  /* 0x0000000c0d0e7223 */ /* 0x020fce0000000006 */
.L_x_4:
[----:B------:R-:W-:Y:S05]  /*0880*/  BRA.U !UP1, `(.L_x_0) ;  /* 0x0000000109587547 */ /* 0x000fea000b800000 */
[----:B------:R-:W0:Y:S01]  /*0890*/  LDC.64 R2, c[0x0][0x388] ;  /* 0x0000e200ff027b82 */ /* 0x000e220000000a00 */
[----:B------:R-:W-:-:S07]  /*08a0*/  UIADD3 UR4, UPT, UPT, -UR4, URZ, URZ ;  /* 0x000000ff04047290 */ /* 0x000fce000fffe1ff */
[----:B------:R-:W1:Y:S01]  /*08b0*/  LDC.64 R4, c[0x0][0x380] ;  /* 0x0000e000ff047b82 */ /* 0x000e620000000a00 */
[----:B0-----:R-:W-:-:S03]  /*08c0*/  IMAD.WIDE.U32 R2, R0, 0x4, R2 ;  /* 0x0000000400027825 */ /* 0x001fc600078e0002 */
[----:B------:R-:W-:Y:S02]  /*08d0*/  MOV R6, R2 ;  /* 0x0000000200067202 */ /* 0x000fe40000000f00 */
[----:B------:R-:W-:Y:S01]  /*08e0*/  MOV R9, R3 ;  /* 0x0000000300097202 */ /* 0x000fe20000000f00 */
[----:B-1----:R-:W-:-:S03]  /*08f0*/  IMAD.WIDE.U32 R4, R0, 0x4, R4 ;  /* 0x0000000400047825 */ /* 0x002fc600078e0004 */
[----:B------:R-:W-:Y:S02]  /*0900*/  MOV R2, R4 ;  /* 0x0000000400027202 */ /* 0x000fe40000000f00 */
[----:B------:R-:W-:-:S07]  /*0910*/  MOV R7, R5 ;  /* 0x0000000500077202 */ /* 0x000fce0000000f00 */
.L_x_5:
[----:B------:R-:W-:Y:S02]  /*0920*/  MOV R3, R7 ;  /* 0x0000000700037202 */ /* 0x000fe40000000f00 */
[----:B------:R-:W-:Y:S02]  /*0930*/  MOV R4, R6 ;  /* 0x0000000600047202 */ /* 0x000fe40000000f00 */
[----:B------:R-:W-:Y:S02]  /*0940*/  MOV R5, R9 ;  /* 0x0000000900057202 */ /* 0x000fe40000000f00 */
[----:B------:R0:W2:Y:S04]  /*0950*/  LDG.E R3, desc[UR16][R2.64] ;  /* 0x0000001002037981 */ /* 0x0000a8000c1e1900 */
[----:B------:R-:W2:Y:S01]  /*0960*/  LDG.E R0, desc[UR16][R4.64] ;  /* 0x0000001004007981 */ /* 0x000ea2000c1e1900 */
[----:B------:R-:W-:Y:S01]  /*0970*/  UIADD3 UR4, UPT, UPT, UR4, 0x1, URZ ;  /* 0x0000000104047890 */ /* 0x000fe2000fffe0ff */
[----:B------:R-:W-:-:S03]  /*0980*/  IADD3 R6, P0, PT, R6, 0x4, RZ ;  /* 0x0000000406067810 */ /* 0x000fc60007f1e0ff */
[----:B------:R-:W-:Y:S01]  /*0990*/  UISETP.NE.AND UP0, UPT, UR4, URZ, UPT ;  /* 0x000000ff0400728c */ /* 0x000fe2000bf05270 */
[----:B0-----:R-:W-:Y:S01]  /*09a0*/  IADD3 R2, P1, PT, R2, 0x4, RZ ;  /* 0x0000000402027810 */ /* 0x001fe20007f3e0ff */
[----:B------:R-:W-:-:S03]  /*09b0*/  IMAD.X R9, RZ, RZ, R9, P0 ;  /* 0x000000ffff097224 */ /* 0x000fc600000e0609 */
[----:B------:R-:W-:Y:S01]  /*09c0*/  IADD3.X R7, PT, PT, RZ, R7, RZ, P1, !PT ;  /* 0x00000007ff077210 */ /* 0x000fe20000ffe4ff */
[----:B--2---:R-:W-:-:S03]  /*09d0*/  FFMA R14, R3, R0, R14 ;  /* 0x00000000030e7223 */ /* 0x004fc6000000000e */
[----:B------:R-:W-:Y:S05]  /*09e0*/  BRA.U UP0, `(.L_x_5) ;  /* 0xfffffffd00cc7547 */ /* 0x000fea000b83ffff */
.L_x_0:
[----:B------:R-:W-:Y:S02]  /*09f0*/  MOV R3, 0x3bbb989d ;  /* 0x3bbb989d00037802 */ /* 0x000fe40000000f00 */
[----:B------:R-:W-:-:S03]  /*0a00*/  MOV R5, 0x437c0000 ;  /* 0x437c000000057802 */ /* 0x000fc60000000f00 */
[----:B------:R-:W-:-:S04]  /*0a10*/  FFMA.SAT R0, R14, -R3, 0.5 ;  /* 0x3f0000000e007423 */ /* 0x000fc80000002803 */
[----:B------:R-:W-:-:S04]  /*0a20*/  FFMA.RM R0, R0, R5, 12582913 ;  /* 0x4b40000100007423 */ /* 0x000fc80000004005 */
[C---:B------:R-:W-:Y:S01]  /*0a30*/  FADD R3, R0.reuse, -12583039 ;  /* 0xcb40007f00037421 */ /* 0x040fe20000000000 */
[----:B------:R-:W-:-:S03]  /*0a40*/  SHF.L.U32 R0, R0, 0x17, RZ ;  /* 0x0000001700007819 */ /* 0x000fc600000006ff */
[----:B------:R-:W-:-:S04]  /*0a50*/  FFMA R3, R14, -1.4426950216293334961, -R3 ;  /* 0xbfb8aa3b0e037823 */ /* 0x000fc80000000803 */
[----:B------:R-:W-:-:S04]  /*0a60*/  FFMA R14, R14, -1.925963033500011079e-08, R3 ;  /* 0xb2a570600e0e7823 */ /* 0x000fc80000000003 */
[----:B------:R-:W0:Y:S02]  /*0a70*/  MUFU.EX2 R3, R14 ;  /* 0x0000000e00037308 */ /* 0x000e240000000800 */
[----:B0-----:R-:W-:-:S06]  /*0a80*/  FMUL R0, R0, R3 ;  /* 0x0000000300007220 */ /* 0x001fcc0000400000 */
[----:B------:R-:W0:Y:S02]  /*0a90*/  F2F.F64.F32 R2, R0 ;  /* 0x0000000000027310 */ /* 0x000e240000201800 */
[----:B0-----:R-:W-:-:S06]  /*0aa0*/  DADD R8, R2, 1 ;  /* 0x3ff0000002087429 */ /* 0x001fcc0000000000 */
[----:B------:R-:W0:Y:S04]  /*0ab0*/  MUFU.RCP64H R3, R9 ;  /* 0x0000000900037308 */ /* 0x000e280000001800 */
[----:B------:R-:W-:-:S04]  /*0ac0*/  IADD3 R2, PT, PT, R9, 0x300402, RZ ;  /* 0x0030040209027810 */ /* 0x000fc80007ffe0ff */
[----:B------:R-:W-:Y:S02]  /*0ad0*/  FSETP.GEU.AND P0, PT, |R2|, 5.8789094863358348022e-39, PT ;  /* 0x004004020200780b */ /* 0x000fe40003f0e200 */
[----:B0-----:R-:W-:-:S08]  /*0ae0*/  DFMA R4, -R8, R2, 1 ;  /* 0x3ff000000804742b */ /* 0x001fd00000000102 */
[----:B------:R-:W-:-:S08]  /*0af0*/  DFMA R4, R4, R4, R4 ;  /* 0x000000040404722b */ /* 0x000fd00000000004 */
[----:B------:R-:W-:-:S08]  /*0b00*/  DFMA R4, R2, R4, R2 ;  /* 0x000000040204722b */ /* 0x000fd00000000002 */
[----:B------:R-:W-:-:S08]  /*0b10*/  DFMA R6, -R8, R4, 1 ;  /* 0x3ff000000806742b */ /* 0x000fd00000000104 */
[----:B------:R-:W-:Y:S01]  /*0b20*/  DFMA R4, R4, R6, R4 ;  /* 0x000000060404722b */ /* 0x000fe20000000004 */
[----:B------:R-:W-:Y:S10]  /*0b30*/  @P0 BRA `(.L_x_6) ;  /* 0x0000000000100947 */ /* 0x000ff40003800000 */
[----:B------:R-:W-:-:S04]  /*0b40*/  LOP3.LUT R0, R9, 0x7fffffff, RZ, 0xc0, !PT ;  /* 0x7fffffff09007812 */ /* 0x000fc800078ec0ff */
[----:B------:R-:W-:Y:S02]  /*0b50*/  IADD3 R7, PT, PT, R0, -0x100000, RZ ;  /* 0xfff0000000077810 */ /* 0x000fe40007ffe0ff */
[----:B------:R-:W-:-:S07]  /*0b60*/  MOV R0, 0xb80 ;  /* 0x00000b8000007802 */ /* 0x000fce0000000f00 */
[----:B------:R-:W-:Y:S05]  /*0b70*/  CALL.REL.NOINC `($__internal_0_$__cuda_sm20_dblrcp_rn_slowpath_v3) ;  /* 0x0000000000247944 */ /* 0x000fea0003c00000 */
.L_x_6:
[----:B------:R-:W0:Y:S01]  /*0b80*/  S2R R7, SR_TID.X ;  /* 0x0000000000077919 */ /* 0x000e220000002100 */
[----:B------:R-:W1:Y:S01]  /*0b90*/  LDC.64 R2, c[0x0][0x390] ;  /* 0x0000e400ff027b82 */ /* 0x000e620000000a00 */
[----:B------:R-:W0:Y:S01]  /*0ba0*/  LDCU UR4, c[0x0][0x360] ;  /* 0x00006c00ff0477ac */ /* 0x000e220008000800 */
[----:B------:R-:W2:Y:S01]  /*0bb0*/  F2F.F32.F64 R5, R4 ;  /* 0x0000000400057310 */ /* 0x000ea20000301000 */
[----:B------:R-:W0:Y:S02]  /*0bc0*/  S2R R0, SR_CTAID.X ;  /* 0x0000000000007919 */ /* 0x000e240000002500 */
[----:B0-----:R-:W-:-:S04]  /*0bd0*/  IMAD R7, R0, UR4, R7 ;  /* 0x0000000400077c24 */ /* 0x001fc8000f8e0207 */
[----:B-1----:R-:W-:-:S05]  /*0be0*/  IMAD.WIDE R2, R7, 0x4, R2 ;  /* 0x0000000407027825 */ /* 0x002fca00078e0202 */
[----:B--2---:R-:W-:Y:S01]  /*0bf0*/  STG.E desc[UR16][R2.64], R5 ;  /* 0x0000000502007986 */ /* 0x004fe2000c101910 */
[----:B------:R-:W-:Y:S05]  /*0c00*/  EXIT ;  /* 0x000000000000794d */ /* 0x000fea0003800000 */
        .weak           $__internal_0_$__cuda_sm20_dblrcp_rn_slowpath_v3
        .type           $__internal_0_$__cuda_sm20_dblrcp_rn_slowpath_v3,@function
        .size           $__internal_0_$__cuda_sm20_dblrcp_rn_slowpath_v3,(.L_x_11 - $__internal_0_$__cuda_sm20_dblrcp_rn_slowpath_v3)
$__internal_0_$__cuda_sm20_dblrcp_rn_slowpath_v3:
[----:B------:R-:W-:-:S14]  /*0c10*/  DSETP.GTU.AND P0, PT, |R8|, +INF , PT ;  /* 0x7ff000000800742a */ /* 0x000fdc0003f0c200 */
[----:B------:R-:W-:Y:S05]  /*0c20*/  @P0 BRA `(.L_x_7) ;  /* 0x0000000000800947 */ /* 0x000fea0003800000 */
[----:B------:R-:W-:-:S04]  /*0c30*/  LOP3.LUT R4, R9, 0x7fffffff, RZ, 0xc0, !PT ;  /* 0x7fffffff09047812 */ /* 0x000fc800078ec0ff */
[----:B------:R-:W-:-:S04]  /*0c40*/  IADD3 R2, PT, PT, R4, -0x1, RZ ;  /* 0xffffffff04027810 */ /* 0x000fc80007ffe0ff */
[----:B------:R-:W-:-:S13]  /*0c50*/  ISETP.GE.U32.AND P0, PT, R2, 0x7fefffff, PT ;  /* 0x7fefffff0200780c */ /* 0x000fda0003f06070 */
[----:B------:R-:W-:Y:S02]  /*0c60*/  @P0 LOP3.LUT R3, R9, 0x7ff00000, RZ, 0x3c, !PT ;  /* 0x7ff0000009030812 */ /* 0x000fe400078e3cff */
[----:B------:R-:W-:Y:S01]  /*0c70*/  @P0 MOV R2, RZ ;  /* 0x000000ff00020202 */ /* 0x000fe20000000f00 */
[----:B------:R-:W-:Y:S06]  /*0c80*/  @P0 BRA `(.L_x_8) ;  /* 0x0000000000700947 */ /* 0x000fec0003800000 */
[----:B------:R-:W-:-:S13]  /*0c90*/  ISETP.GE.U32.AND P0, PT, R4, 0x1000001, PT ;  /* 0x010000010400780c */ /* 0x000fda0003f06070 */
[----:B------:R-:W-:Y:S05]  /*0ca0*/  @!P0 BRA `(.L_x_9) ;  /* 0x0000000000388947 */ /* 0x000fea0003800000 */
[----:B------:R-:W-:Y:S01]  /*0cb0*/  VIADD R3, R9, 0xc0200000 ;  /* 0xc020000009037836 */ /* 0x000fe20000000000 */
[----:B------:R-:W-:Y:S02]  /*0cc0*/  MOV R2, R8 ;  /* 0x0000000800027202 */ /* 0x000fe40000000f00 */
[----:B------:R-:W-:Y:S01]  /*0cd0*/  MOV R4, R7 ;  /* 0x0000000700047202 */ /* 0x000fe20000000f00 */
[----:B------:R-:W0:Y:S05]  /*0ce0*/  MUFU.RCP64H R5, R3 ;  /* 0x0000000300057308 */ /* 0x000e2a0000001800 */
[----:B0-----:R-:W-:-:S08]  /*0cf0*/  DFMA R6, -R2, R4, 1 ;  /* 0x3ff000000206742b */ /* 0x001fd00000000104 */
[----:B------:R-:W-:-:S08]  /*0d00*/  DFMA R6, R6, R6, R6 ;  /* 0x000000060606722b */ /* 0x000fd00000000006 */
[----:B------:R-:W-:-:S08]  /*0d10*/  DFMA R6, R4, R6, R4 ;  /* 0x000000060406722b */ /* 0x000fd00000000004 */
[----:B------:R-:W-:-:S08]  /*0d20*/  DFMA R4, -R2, R6, 1 ;  /* 0x3ff000000204742b */ /* 0x000fd00000000106 */
[----:B------:R-:W-:-:S08]  /*0d30*/  DFMA R4, R6, R4, R6 ;  /* 0x000000040604722b */ /* 0x000fd00000000006 */
[----:B------:R-:W-:-:S08]  /*0d40*/  DMUL R4, R4, 2.2250738585072013831e-308 ;  /* 0x0010000004047828 */ /* 0x000fd00000000000 */
[----:B------:R-:W-:-:S08]  /*0d50*/  DFMA R6, -R8, R4, 1 ;  /* 0x3ff000000806742b */ /* 0x000fd00000000104 */
[----:B------:R-:W-:-:S08]  /*0d60*/  DFMA R6, R6, R6, R6 ;  /* 0x000000060606722b */ /* 0x000fd00000000006 */
[----:B------:R-:W-:Y:S01]  /*0d70*/  DFMA R2, R4, R6, R4 ;  /* 0x000000060402722b */ /* 0x000fe20000000004 */
[----:B------:R-:W-:Y:S10]  /*0d80*/  BRA `(.L_x_8) ;  /* 0x0000000000307947 */ /* 0x000ff40003800000 */
.L_x_9:
[----:B------:R-:W-:Y:S01]  /*0d90*/  DMUL R4, R8, 8.11296384146066816958e+31 ;  /* 0x4690000008047828 */ /* 0x000fe20000000000 */
[----:B------:R-:W-:-:S05]  /*0da0*/  MOV R2, R7 ;  /* 0x0000000700027202 */ /* 0x000fca0000000f00 */
[----:B------:R-:W0:Y:S02]  /*0db0*/  MUFU.RCP64H R3, R5 ;  /* 0x0000000500037308 */ /* 0x000e240000001800 */
[----:B0-----:R-:W-:-:S08]  /*0dc0*/  DFMA R6, -R4, R2, 1 ;  /* 0x3ff000000406742b */ /* 0x001fd00000000102 */
[----:B------:R-:W-:-:S08]  /*0dd0*/  DFMA R6, R6, R6, R6 ;  /* 0x000000060606722b */ /* 0x000fd00000000006 */
[----:B------:R-:W-:-:S08]  /*0de0*/  DFMA R6, R2, R6, R2 ;  /* 0x000000060206722b */ /* 0x000fd00000000002 */
[----:B------:R-:W-:-:S08]  /*0df0*/  DFMA R2, -R4, R6, 1 ;  /* 0x3ff000000402742b */ /* 0x000fd00000000106 */
[----:B------:R-:W-:-:S08]  /*0e00*/  DFMA R2, R6, R2, R6 ;  /* 0x000000020602722b */ /* 0x000fd00000000006 */
[----:B------:R-:W-:Y:S01]  /*0e10*/  DMUL R2, R2, 8.11296384146066816958e+31 ;  /* 0x4690000002027828 */ /* 0x000fe20000000000 */
[----:B------:R-:W-:Y:S10]  /*0e20*/  BRA `(.L_x_8) ;  /* 0x0000000000087947 */ /* 0x000ff40003800000 */
.L_x_7:
[----:B------:R-:W-:Y:S02]  /*0e30*/  LOP3.LUT R3, R9, 0x80000, RZ, 0xfc, !PT ;  /* 0x0008000009037812 */ /* 0x000fe400078efcff */
[----:B------:R-:W-:-:S07]  /*0e40*/  MOV R2, R8 ;  /* 0x0000000800027202 */ /* 0x000fce0000000f00 */
.L_x_8:
[----:B------:R-:W-:Y:S02]  /*0e50*/  MOV R4, R2 ;  /* 0x0000000200047202 */ /* 0x000fe40000000f00 */
[----:B------:R-:W-:Y:S02]  /*0e60*/  MOV R5, R3 ;  /* 0x0000000300057202 */ /* 0x000fe40000000f00 */
[----:B------:R-:W-:Y:S02]  /*0e70*/  MOV R2, R0 ;  /* 0x0000000000027202 */ /* 0x000fe40000000f00 */
[----:B------:R-:W-:-:S04]  /*0e80*/  MOV R3, 0x0 ;  /* 0x0000000000037802 */ /* 0x000fc80000000f00 */
[----:B------:R-:W-:Y:S05]  /*0e90*/  RET.REL.NODEC R2 `(_Z11forwardPassPfS_S_i) ;  /* 0xfffffff002587950 */ /* 0x000fea0003c3ffff */
.L_x_10:
[----:B------:R-:W-:-:S00]  /*0ea0*/  BRA `(.L_x_10) ;  /* 0xfffffffc00fc7947 */ /* 0x000fc0000383ffff */
[----:B------:R-:W-:-:S00]  /*0eb0*/  NOP ;  /* 0x0000000000007918 */ /* 0x000fc00000000000 */
        /* <DEDUP_REMOVED lines=12> */
.L_x_11:


//--------------------- .nv.shared.reserved.0     --------------------------
	.section	.nv.shared.reserved.0,"aw",@nobits
	.weak		__nv_reservedSMEM_offset_0_alias
	.size		__nv_reservedSMEM_offset_0_alias, 0, 64
	.other		__nv_reservedSMEM_offset_0_alias,@"STO_CUDA_RESERVED_SHARED STV_DEFAULT"
__nv_reservedSMEM_offset_0_alias:
	.zero		0
	.zero		64


//--------------------- .nv.constant0._Z11forwardPassPfS_S_i --------------------------
	.section	.nv.constant0._Z11forwardPassPfS_S_i,"a",@progbits
	.sectionflags	@""
	.align	4
.nv.constant0._Z11forwardPassPfS_S_i:
	.zero		924


//--------------------- SYMBOLS --------------------------

	.type		.nv.reservedSmem.offset0,@object
	.size		.nv.reservedSmem.offset0,0x4
